//
// Generated by NVIDIA NVVM Compiler
//
// Compiler Build ID: CL-36424714
// Cuda compilation tools, release 13.0, V13.0.88
// Based on NVVM 20.0.0
//

.version 9.0
.target sm_100
.address_size 64

	// .globl	_Z11blur_kernelPiS_iii

.visible .entry _Z11blur_kernelPiS_iii(
	.param .u64 .ptr .align 1 _Z11blur_kernelPiS_iii_param_0,
	.param .u64 .ptr .align 1 _Z11blur_kernelPiS_iii_param_1,
	.param .u32 _Z11blur_kernelPiS_iii_param_2,
	.param .u32 _Z11blur_kernelPiS_iii_param_3,
	.param .u32 _Z11blur_kernelPiS_iii_param_4
)
{
	.reg .pred 	%p<91>;
	.reg .b32 	%r<197>;
	.reg .b64 	%rd<15>;

	ld.param.u64 	%rd6, [_Z11blur_kernelPiS_iii_param_0];
	ld.param.u64 	%rd5, [_Z11blur_kernelPiS_iii_param_1];
	ld.param.u32 	%r102, [_Z11blur_kernelPiS_iii_param_2];
	ld.param.u32 	%r105, [_Z11blur_kernelPiS_iii_param_3];
	ld.param.u32 	%r104, [_Z11blur_kernelPiS_iii_param_4];
	cvta.to.global.u64 	%rd1, %rd6;
	mov.u32 	%r106, %ctaid.x;
	mov.u32 	%r107, %ntid.x;
	mov.u32 	%r108, %tid.x;
	mad.lo.s32 	%r1, %r106, %r107, %r108;
	mov.u32 	%r109, %ctaid.y;
	mov.u32 	%r110, %ntid.y;
	mov.u32 	%r111, %tid.y;
	mad.lo.s32 	%r112, %r109, %r110, %r111;
	setp.ge.s32 	%p2, %r1, %r102;
	setp.ge.s32 	%p3, %r112, %r105;
	or.pred  	%p4, %p2, %p3;
	@%p4 bra 	$L__BB0_44;
	neg.s32 	%r3, %r104;
	setp.lt.s32 	%p5, %r104, 0;
	@%p5 bra 	$L__BB0_43;
	shl.b32 	%r115, %r104, 1;
	and.b32  	%r4, %r115, 6;
	and.b32  	%r5, %r104, 1;
	sub.s32 	%r6, 3, %r104;
	and.b32  	%r116, %r115, -8;
	neg.s32 	%r7, %r116;
	sub.s32 	%r8, %r1, %r104;
	mov.b32 	%r174, 0;
	mov.u32 	%r148, %r3;
	mov.u32 	%r175, %r174;
$L__BB0_3:
	setp.lt.u32 	%p6, %r104, 4;
	add.s32 	%r117, %r148, %r112;
	setp.gt.s32 	%p7, %r117, -1;
	setp.lt.s32 	%p8, %r117, %r105;
	and.pred  	%p1, %p7, %p8;
	mul.lo.s32 	%r12, %r117, %r102;
	mov.u32 	%r184, %r3;
	@%p6 bra 	$L__BB0_23;
	add.s32 	%r151, %r8, %r12;
	mov.u32 	%r152, %r8;
	mov.u32 	%r153, %r7;
	mov.u32 	%r154, %r6;
$L__BB0_5:
	.pragma "nounroll";
	setp.gt.s32 	%p9, %r152, -1;
	setp.lt.s32 	%p10, %r152, %r102;
	and.pred  	%p11, %p9, %p10;
	and.pred  	%p12, %p1, %p11;
	mul.wide.s32 	%rd7, %r151, 4;
	add.s64 	%rd2, %rd1, %rd7;
	not.pred 	%p13, %p12;
	@%p13 bra 	$L__BB0_7;
	ld.global.u32 	%r118, [%rd2];
	add.s32 	%r175, %r118, %r175;
	add.s32 	%r174, %r174, 1;
$L__BB0_7:
	add.s32 	%r119, %r152, 1;
	setp.gt.s32 	%p14, %r119, -1;
	setp.lt.s32 	%p15, %r119, %r102;
	and.pred  	%p16, %p14, %p15;
	and.pred  	%p17, %p1, %p16;
	not.pred 	%p18, %p17;
	@%p18 bra 	$L__BB0_9;
	ld.global.u32 	%r120, [%rd2+4];
	add.s32 	%r175, %r120, %r175;
	add.s32 	%r174, %r174, 1;
$L__BB0_9:
	add.s32 	%r121, %r152, 2;
	setp.gt.s32 	%p19, %r121, -1;
	setp.lt.s32 	%p20, %r121, %r102;
	and.pred  	%p21, %p19, %p20;
	and.pred  	%p22, %p1, %p21;
	not.pred 	%p23, %p22;
	@%p23 bra 	$L__BB0_11;
	ld.global.u32 	%r122, [%rd2+8];
	add.s32 	%r175, %r122, %r175;
	add.s32 	%r174, %r174, 1;
$L__BB0_11:
	add.s32 	%r123, %r152, 3;
	setp.gt.s32 	%p24, %r123, -1;
	setp.lt.s32 	%p25, %r123, %r102;
	and.pred  	%p26, %p24, %p25;
	and.pred  	%p27, %p1, %p26;
	not.pred 	%p28, %p27;
	@%p28 bra 	$L__BB0_13;
	ld.global.u32 	%r124, [%rd2+12];
	add.s32 	%r175, %r124, %r175;
	add.s32 	%r174, %r174, 1;
$L__BB0_13:
	add.s32 	%r125, %r152, 4;
	setp.gt.s32 	%p29, %r125, -1;
	setp.lt.s32 	%p30, %r125, %r102;
	and.pred  	%p31, %p29, %p30;
	and.pred  	%p32, %p1, %p31;
	not.pred 	%p33, %p32;
	@%p33 bra 	$L__BB0_15;
	ld.global.u32 	%r126, [%rd2+16];
	add.s32 	%r175, %r126, %r175;
	add.s32 	%r174, %r174, 1;
$L__BB0_15:
	add.s32 	%r127, %r152, 5;
	setp.gt.s32 	%p34, %r127, -1;
	setp.lt.s32 	%p35, %r127, %r102;
	and.pred  	%p36, %p34, %p35;
	and.pred  	%p37, %p1, %p36;
	not.pred 	%p38, %p37;
	@%p38 bra 	$L__BB0_17;
	ld.global.u32 	%r128, [%rd2+20];
	add.s32 	%r175, %r128, %r175;
	add.s32 	%r174, %r174, 1;
$L__BB0_17:
	add.s32 	%r129, %r152, 6;
	setp.gt.s32 	%p39, %r129, -1;
	setp.lt.s32 	%p40, %r129, %r102;
	and.pred  	%p41, %p39, %p40;
	and.pred  	%p42, %p1, %p41;
	not.pred 	%p43, %p42;
	@%p43 bra 	$L__BB0_19;
	ld.global.u32 	%r130, [%rd2+24];
	add.s32 	%r175, %r130, %r175;
	add.s32 	%r174, %r174, 1;
$L__BB0_19:
	add.s32 	%r131, %r152, 7;
	setp.gt.s32 	%p44, %r131, -1;
	setp.lt.s32 	%p45, %r131, %r102;
	and.pred  	%p46, %p44, %p45;
	and.pred  	%p47, %p1, %p46;
	not.pred 	%p48, %p47;
	@%p48 bra 	$L__BB0_21;
	ld.global.u32 	%r132, [%rd2+28];
	add.s32 	%r175, %r132, %r175;
	add.s32 	%r174, %r174, 1;
$L__BB0_21:
	add.s32 	%r154, %r154, 8;
	add.s32 	%r153, %r153, 8;
	add.s32 	%r152, %r152, 8;
	add.s32 	%r151, %r151, 8;
	setp.ne.s32 	%p49, %r153, 0;
	@%p49 bra 	$L__BB0_5;
	add.s32 	%r184, %r154, -3;
$L__BB0_23:
	setp.lt.u32 	%p50, %r4, 3;
	@%p50 bra 	$L__BB0_33;
	add.s32 	%r60, %r184, %r1;
	setp.gt.s32 	%p51, %r60, -1;
	setp.lt.s32 	%p52, %r60, %r102;
	and.pred  	%p53, %p51, %p52;
	and.pred  	%p55, %p1, %p53;
	add.s32 	%r133, %r60, %r12;
	mul.wide.s32 	%rd8, %r133, 4;
	add.s64 	%rd3, %rd1, %rd8;
	not.pred 	%p56, %p55;
	@%p56 bra 	$L__BB0_26;
	ld.global.u32 	%r134, [%rd3];
	add.s32 	%r175, %r134, %r175;
	add.s32 	%r174, %r174, 1;
$L__BB0_26:
	add.s32 	%r135, %r60, 1;
	setp.gt.s32 	%p57, %r135, -1;
	setp.lt.s32 	%p58, %r135, %r102;
	and.pred  	%p59, %p57, %p58;
	and.pred  	%p60, %p1, %p59;
	not.pred 	%p61, %p60;
	@%p61 bra 	$L__BB0_28;
	ld.global.u32 	%r136, [%rd3+4];
	add.s32 	%r175, %r136, %r175;
	add.s32 	%r174, %r174, 1;
$L__BB0_28:
	add.s32 	%r137, %r60, 2;
	setp.gt.s32 	%p62, %r137, -1;
	setp.lt.s32 	%p63, %r137, %r102;
	and.pred  	%p64, %p62, %p63;
	and.pred  	%p65, %p1, %p64;
	not.pred 	%p66, %p65;
	@%p66 bra 	$L__BB0_30;
	ld.global.u32 	%r138, [%rd3+8];
	add.s32 	%r175, %r138, %r175;
	add.s32 	%r174, %r174, 1;
$L__BB0_30:
	add.s32 	%r139, %r60, 3;
	setp.gt.s32 	%p67, %r139, -1;
	setp.lt.s32 	%p68, %r139, %r102;
	and.pred  	%p69, %p67, %p68;
	and.pred  	%p70, %p1, %p69;
	not.pred 	%p71, %p70;
	@%p71 bra 	$L__BB0_32;
	ld.global.u32 	%r140, [%rd3+12];
	add.s32 	%r175, %r140, %r175;
	add.s32 	%r174, %r174, 1;
$L__BB0_32:
	add.s32 	%r184, %r184, 4;
$L__BB0_33:
	setp.eq.s32 	%p72, %r5, 0;
	@%p72 bra 	$L__BB0_39;
	add.s32 	%r81, %r184, %r1;
	setp.gt.s32 	%p73, %r81, -1;
	setp.lt.s32 	%p74, %r81, %r102;
	and.pred  	%p75, %p73, %p74;
	and.pred  	%p77, %p1, %p75;
	add.s32 	%r141, %r81, %r12;
	mul.wide.s32 	%rd9, %r141, 4;
	add.s64 	%rd4, %rd1, %rd9;
	not.pred 	%p78, %p77;
	@%p78 bra 	$L__BB0_36;
	ld.global.u32 	%r142, [%rd4];
	add.s32 	%r175, %r142, %r175;
	add.s32 	%r174, %r174, 1;
$L__BB0_36:
	add.s32 	%r143, %r81, 1;
	setp.gt.s32 	%p79, %r143, -1;
	setp.lt.s32 	%p80, %r143, %r102;
	and.pred  	%p81, %p79, %p80;
	and.pred  	%p82, %p1, %p81;
	not.pred 	%p83, %p82;
	@%p83 bra 	$L__BB0_38;
	ld.global.u32 	%r144, [%rd4+4];
	add.s32 	%r175, %r144, %r175;
	add.s32 	%r174, %r174, 1;
$L__BB0_38:
	add.s32 	%r184, %r184, 2;
$L__BB0_39:
	add.s32 	%r94, %r184, %r1;
	setp.gt.s32 	%p84, %r94, -1;
	setp.lt.s32 	%p85, %r94, %r102;
	and.pred  	%p86, %p84, %p85;
	and.pred  	%p88, %p1, %p86;
	not.pred 	%p89, %p88;
	@%p89 bra 	$L__BB0_41;
	add.s32 	%r145, %r94, %r12;
	mul.wide.s32 	%rd10, %r145, 4;
	add.s64 	%rd11, %rd1, %rd10;
	ld.global.u32 	%r146, [%rd11];
	add.s32 	%r175, %r146, %r175;
	add.s32 	%r174, %r174, 1;
$L__BB0_41:
	add.s32 	%r99, %r148, 1;
	setp.ne.s32 	%p90, %r148, %r104;
	mov.u32 	%r148, %r99;
	@%p90 bra 	$L__BB0_3;
	div.s32 	%r196, %r175, %r174;
$L__BB0_43:
	mad.lo.s32 	%r147, %r102, %r112, %r1;
	cvta.to.global.u64 	%rd12, %rd5;
	mul.wide.s32 	%rd13, %r147, 4;
	add.s64 	%rd14, %rd12, %rd13;
	st.global.u32 	[%rd14], %r196;
$L__BB0_44:
	ret;

}


// ===== COMPILED SASS (sm_100) =====

	.target	sm_100

	.elftype	@"ET_EXEC"


//--------------------- .note.nv.tkinfo           --------------------------
	.section	.note.nv.tkinfo,"",@"SHT_NOTE"
	.sectionflags	@"SHF_NOTE_NV_TKINFO"
	.tkinfo
        /*0018*/ 	.word	0x00000002
        /*0030*/ 	.string	""
        /*0030*/ 	.string	"ptxas"
        /*0030*/ 	.string	"Cuda compilation tools, release 13.0, V13.0.88"
        /*0030*/ 	.string	"Build cuda_13.0.r13.0/compiler.36424714_0"
        /*0030*/ 	.string	"-arch sm_100 -m 64 "



//--------------------- .note.nv.cuinfo           --------------------------
	.section	.note.nv.cuinfo,"",@"SHT_NOTE"
	.sectionflags	@"SHF_NOTE_NV_CUINFO"
        /*0018*/ 	.short	0x0002
        /*001a*/ 	.short	0x0064
        /*001c*/ 	.short	0x0082
	.zero		2


//--------------------- .nv.info                  --------------------------
	.section	.nv.info,"",@"SHT_CUDA_INFO"
	.align	4


	//----- nvinfo : EIATTR_REGCOUNT
	.align		4
        /*0000*/ 	.byte	0x04, 0x2f
        /*0002*/ 	.short	(.L_1 - .L_0)
	.align		4
.L_0:
        /*0004*/ 	.word	index@(_Z11blur_kernelPiS_iii)
        /*0008*/ 	.word	0x00000019


	//----- nvinfo : EIATTR_FRAME_SIZE
	.align		4
.L_1:
        /*000c*/ 	.byte	0x04, 0x11
        /*000e*/ 	.short	(.L_3 - .L_2)
	.align		4
.L_2:
        /*0010*/ 	.word	index@(_Z11blur_kernelPiS_iii)
        /*0014*/ 	.word	0x00000000


	//----- nvinfo : EIATTR_MIN_STACK_SIZE
	.align		4
.L_3:
        /*0018*/ 	.byte	0x04, 0x12
        /*001a*/ 	.short	(.L_5 - .L_4)
	.align		4
.L_4:
        /*001c*/ 	.word	index@(_Z11blur_kernelPiS_iii)
        /*0020*/ 	.word	0x00000000
.L_5:


//--------------------- .nv.compat                --------------------------
	.section	.nv.compat,"",@"SHT_CUDA_COMPAT_INFO"
	.align	4
        /*0000*/ 	.byte	0x02, 0x09, 0x00, 0x00, 0x02, 0x02, 0x01, 0x00, 0x02, 0x05, 0x05, 0x00, 0x03, 0x07, 0x01, 0x01
        /*0010*/ 	.byte	0x02, 0x03, 0x00, 0x00, 0x02, 0x06, 0x01, 0x00, 0x04, 0x0b, 0x08, 0x00, 0x09, 0x00, 0x00, 0x00
        /*0020*/ 	.byte	0x00, 0x00, 0x00, 0x00


//--------------------- .nv.info._Z11blur_kernelPiS_iii --------------------------
	.section	.nv.info._Z11blur_kernelPiS_iii,"",@"SHT_CUDA_INFO"
	.sectionflags	@""
	.align	4


	//----- nvinfo : EIATTR_CUDA_API_VERSION
	.align		4
        /*0000*/ 	.byte	0x04, 0x37
        /*0002*/ 	.short	(.L_7 - .L_6)
.L_6:
        /*0004*/ 	.word	0x00000082


	//----- nvinfo : EIATTR_KPARAM_INFO
	.align		4
.L_7:
        /*0008*/ 	.byte	0x04, 0x17
        /*000a*/ 	.short	(.L_9 - .L_8)
.L_8:
        /*000c*/ 	.word	0x00000000
        /*0010*/ 	.short	0x0004
        /*0012*/ 	.short	0x0018
        /*0014*/ 	.byte	0x00, 0xf0, 0x11, 0x00


	//----- nvinfo : EIATTR_KPARAM_INFO
	.align		4
.L_9:
        /*0018*/ 	.byte	0x04, 0x17
        /*001a*/ 	.short	(.L_11 - .L_10)
.L_10:
        /*001c*/ 	.word	0x00000000
        /*0020*/ 	.short	0x0003
        /*0022*/ 	.short	0x0014
        /*0024*/ 	.byte	0x00, 0xf0, 0x11, 0x00


	//----- nvinfo : EIATTR_KPARAM_INFO
	.align		4
.L_11:
        /*0028*/ 	.byte	0x04, 0x17
        /*002a*/ 	.short	(.L_13 - .L_12)
.L_12:
        /*002c*/ 	.word	0x00000000
        /*0030*/ 	.short	0x0002
        /*0032*/ 	.short	0x0010
        /*0034*/ 	.byte	0x00, 0xf0, 0x11, 0x00


	//----- nvinfo : EIATTR_KPARAM_INFO
	.align		4
.L_13:
        /*0038*/ 	.byte	0x04, 0x17
        /*003a*/ 	.short	(.L_15 - .L_14)
.L_14:
        /*003c*/ 	.word	0x00000000
        /*0040*/ 	.short	0x0001
        /*0042*/ 	.short	0x0008
        /*0044*/ 	.byte	0x00, 0xf5, 0x21, 0x00


	//----- nvinfo : EIATTR_KPARAM_INFO
	.align		4
.L_15:
        /*0048*/ 	.byte	0x04, 0x17
        /*004a*/ 	.short	(.L_17 - .L_16)
.L_16:
        /*004c*/ 	.word	0x00000000
        /*0050*/ 	.short	0x0000
        /*0052*/ 	.short	0x0000
        /*0054*/ 	.byte	0x00, 0xf5, 0x21, 0x00


	//----- nvinfo : EIATTR_SPARSE_MMA_MASK
	.align		4
.L_17:
        /*0058*/ 	.byte	0x03, 0x50
        /*005a*/ 	.short	0x0000


	//----- nvinfo : EIATTR_MAXREG_COUNT
	.align		4
        /*005c*/ 	.byte	0x03, 0x1b
        /*005e*/ 	.short	0x00ff


	//----- nvinfo : EIATTR_MERCURY_ISA_VERSION
	.align		4
        /*0060*/ 	.byte	0x03, 0x5f
        /*0062*/ 	.short	0x0101


	//----- nvinfo : EIATTR_VRC_CTA_INIT_COUNT
	.align		4
        /*0064*/ 	.byte	0x02, 0x4a
	.zero		1
	.zero		1


	//----- nvinfo : EIATTR_EXIT_INSTR_OFFSETS
	.align		4
        /*0068*/ 	.byte	0x04, 0x1c
        /*006a*/ 	.short	(.L_19 - .L_18)


	//   ....[0]....
.L_18:
        /*006c*/ 	.word	0x000000c0


	//   ....[1]....
        /*0070*/ 	.word	0x00000d10


	//----- nvinfo : EIATTR_CRS_STACK_SIZE
	.align		4
.L_19:
        /*0074*/ 	.byte	0x04, 0x1e
        /*0076*/ 	.short	(.L_21 - .L_20)
.L_20:
        /*0078*/ 	.word	0x00000000


	//----- nvinfo : EIATTR_CBANK_PARAM_SIZE
	.align		4
.L_21:
        /*007c*/ 	.byte	0x03, 0x19
        /*007e*/ 	.short	0x001c


	//----- nvinfo : EIATTR_PARAM_CBANK
	.align		4
        /*0080*/ 	.byte	0x04, 0x0a
        /*0082*/ 	.short	(.L_23 - .L_22)
	.align		4
.L_22:
        /*0084*/ 	.word	index@(.nv.constant0._Z11blur_kernelPiS_iii)
        /*0088*/ 	.short	0x0380
        /*008a*/ 	.short	0x001c


	//----- nvinfo : EIATTR_SW_WAR
	.align		4
.L_23:
        /*008c*/ 	.byte	0x04, 0x36
        /*008e*/ 	.short	(.L_25 - .L_24)
.L_24:
        /*0090*/ 	.word	0x00000008
.L_25:


//--------------------- .nv.callgraph             --------------------------
	.section	.nv.callgraph,"",@"SHT_CUDA_CALLGRAPH"
	.align	4
	.sectionentsize	8
	.align		4
        /*0000*/ 	.word	0x00000000
	.align		4
        /*0004*/ 	.word	0xffffffff
	.align		4
        /*0008*/ 	.word	0x00000000
	.align		4
        /*000c*/ 	.word	0xfffffffe
	.align		4
        /*0010*/ 	.word	0x00000000
	.align		4
        /*0014*/ 	.word	0xfffffffd
	.align		4
        /*0018*/ 	.word	0x00000000
	.align		4
        /*001c*/ 	.word	0xfffffffc


//--------------------- .text._Z11blur_kernelPiS_iii --------------------------
	.section	.text._Z11blur_kernelPiS_iii,"ax",@progbits
	.align	128
        .global         _Z11blur_kernelPiS_iii
        .type           _Z11blur_kernelPiS_iii,@function
        .size           _Z11blur_kernelPiS_iii,(.L_x_9 - _Z11blur_kernelPiS_iii)
        .other          _Z11blur_kernelPiS_iii,@"STO_CUDA_ENTRY STV_DEFAULT"
_Z11blur_kernelPiS_iii:
.text._Z11blur_kernelPiS_iii:
[----:B------:R-:W-:Y:S01]  /*0000*/  LDC R1, c[0x0][0x37c] ;  /* 0x0000df00ff017b82 */ /* 0x000fe20000000800 */
[----:B------:R-:W0:Y:S07]  /*0010*/  S2R R5, SR_TID.Y ;  /* 0x0000000000057919 */ /* 0x000e2e0000002200 */
[----:B------:R-:W1:Y:S01]  /*0020*/  LDC R3, c[0x0][0x360] ;  /* 0x0000d800ff037b82 */ /* 0x000e620000000800 */
[----:B------:R-:W2:Y:S01]  /*0030*/  LDCU.64 UR12, c[0x0][0x390] ;  /* 0x00007200ff0c77ac */ /* 0x000ea20008000a00 */
[----:B------:R-:W1:Y:S06]  /*0040*/  S2R R2, SR_TID.X ;  /* 0x0000000000027919 */ /* 0x000e6c0000002100 */
[----:B------:R-:W0:Y:S08]  /*0050*/  S2UR UR5, SR_CTAID.Y ;  /* 0x00000000000579c3 */ /* 0x000e300000002600 */
[----:B------:R-:W0:Y:S08]  /*0060*/  LDC R0, c[0x0][0x364] ;  /* 0x0000d900ff007b82 */ /* 0x000e300000000800 */
[----:B------:R-:W1:Y:S01]  /*0070*/  S2UR UR4, SR_CTAID.X ;  /* 0x00000000000479c3 */ /* 0x000e620000002500 */
[----:B0-----:R-:W-:-:S05]  /*0080*/  IMAD R0, R0, UR5, R5 ;  /* 0x0000000500007c24 */ /* 0x001fca000f8e0205 */
[----:B--2---:R-:W-:Y:S01]  /*0090*/  ISETP.GE.AND P0, PT, R0, UR13, PT ;  /* 0x0000000d00007c0c */ /* 0x004fe2000bf06270 */
[----:B-1----:R-:W-:-:S05]  /*00a0*/  IMAD R3, R3, UR4, R2 ;  /* 0x0000000403037c24 */ /* 0x002fca000f8e0202 */
[----:B------:R-:W-:-:S13]  /*00b0*/  ISETP.GE.OR P0, PT, R3, UR12, P0 ;  /* 0x0000000c03007c0c */ /* 0x000fda0008706670 */
[----:B------:R-:W-:Y:S05]  /*00c0*/  @P0 EXIT ;  /* 0x000000000000094d */ /* 0x000fea0003800000 */
[----:B------:R-:W0:Y:S01]  /*00d0*/  LDCU UR7, c[0x0][0x398] ;  /* 0x00007300ff0777ac */ /* 0x000e220008000800 */
[----:B------:R-:W1:Y:S01]  /*00e0*/  LDCU.64 UR10, c[0x0][0x358] ;  /* 0x00006b00ff0a77ac */ /* 0x000e620008000a00 */
[----:B0-----:R-:W-:-:S09]  /*00f0*/  UISETP.GE.AND UP0, UPT, UR7, URZ, UPT ;  /* 0x000000ff0700728c */ /* 0x001fd2000bf06270 */
[----:B-1----:R-:W-:Y:S05]  /*0100*/  BRA.U !UP0, `(.L_x_0) ;  /* 0x0000000908f07547 */ /* 0x002fea000b800000 */
[----:B------:R-:W-:Y:S02]  /*0110*/  USHF.L.U32 UR4, UR7, 0x1, URZ ;  /* 0x0000000107047899 */ /* 0x000fe400080006ff */
[----:B------:R-:W-:Y:S01]  /*0120*/  VIADD R4, R3, -UR7 ;  /* 0x8000000703047c36 */ /* 0x000fe20008000000 */
[----:B------:R-:W-:Y:S01]  /*0130*/  UIADD3 UR8, UPT, UPT, -UR7, URZ, URZ ;  /* 0x000000ff07087290 */ /* 0x000fe2000fffe1ff */
[----:B------:R-:W-:Y:S01]  /*0140*/  IMAD.MOV.U32 R2, RZ, RZ, RZ ;  /* 0x000000ffff027224 */ /* 0x000fe200078e00ff */
[----:B------:R-:W-:Y:S01]  /*0150*/  ULOP3.LUT UR6, UR4, 0xfffffff8, URZ, 0xc0, !UPT ;  /* 0xfffffff804067892 */ /* 0x000fe2000f8ec0ff */
[----:B------:R-:W-:Y:S01]  /*0160*/  IMAD.MOV.U32 R5, RZ, RZ, RZ ;  /* 0x000000ffff057224 */ /* 0x000fe200078e00ff */
[----:B------:R-:W-:Y:S02]  /*0170*/  ULOP3.LUT UR4, UR4, 0x6, URZ, 0xc0, !UPT ;  /* 0x0000000604047892 */ /* 0x000fe4000f8ec0ff */
[----:B------:R-:W-:Y:S02]  /*0180*/  UIADD3 UR5, UPT, UPT, -UR7, 0x3, URZ ;  /* 0x0000000307057890 */ /* 0x000fe4000fffe1ff */
[----:B------:R-:W-:-:S02]  /*0190*/  UISETP.GE.U32.AND UP1, UPT, UR4, 0x3, UPT ;  /* 0x000000030400788c */ /* 0x000fc4000bf26070 */
[----:B------:R-:W-:Y:S01]  /*01a0*/  UIADD3 UR9, UPT, UPT, -UR6, URZ, URZ ;  /* 0x000000ff06097290 */ /* 0x000fe2000fffe1ff */
[----:B------:R-:W-:-:S11]  /*01b0*/  UMOV UR4, UR8 ;  /* 0x0000000800047c82 */ /* 0x000fd60008000000 */
.L_x_7:
[----:B------:R-:W0:Y:S01]  /*01c0*/  LDCU UR7, c[0x0][0x398] ;  /* 0x00007300ff0777ac */ /* 0x000e220008000800 */
[----:B------:R-:W-:Y:S01]  /*01d0*/  VIADD R11, R0, UR4 ;  /* 0x00000004000b7c36 */ /* 0x000fe20008000000 */
[----:B------:R-:W1:Y:S01]  /*01e0*/  LDCU UR12, c[0x0][0x394] ;  /* 0x00007280ff0c77ac */ /* 0x000e620008000800 */
[----:B------:R-:W-:Y:S01]  /*01f0*/  UMOV UR6, UR4 ;  /* 0x0000000400067c82 */ /* 0x000fe20008000000 */
[----:B------:R-:W-:Y:S02]  /*0200*/  UIADD3 UR4, UPT, UPT, UR4, 0x1, URZ ;  /* 0x0000000104047890 */ /* 0x000fe4000fffe0ff */
[----:B0-----:R-:W-:Y:S02]  /*0210*/  UISETP.GE.U32.AND UP2, UPT, UR7, 0x4, UPT ;  /* 0x000000040700788c */ /* 0x001fe4000bf46070 */
[----:B------:R-:W-:Y:S01]  /*0220*/  UISETP.NE.AND UP0, UPT, UR6, UR7, UPT ;  /* 0x000000070600728c */ /* 0x000fe2000bf05270 */
[----:B-1----:R-:W-:Y:S02]  /*0230*/  ISETP.GE.AND P0, PT, R11, UR12, PT ;  /* 0x0000000c0b007c0c */ /* 0x002fe4000bf06270 */
[----:B------:R-:W-:-:S02]  /*0240*/  UMOV UR6, UR8 ;  /* 0x0000000800067c82 */ /* 0x000fc40008000000 */
[----:B------:R-:W-:Y:S02]  /*0250*/  ISETP.GT.AND P0, PT, R11, -0x1, !P0 ;  /* 0xffffffff0b00780c */ /* 0x000fe40004704270 */
[----:B------:R-:W-:Y:S11]  /*0260*/  BRA.U !UP2, `(.L_x_1) ;  /* 0x000000050a187547 */ /* 0x000ff6000b800000 */
[----:B------:R-:W0:Y:S01]  /*0270*/  LDC.64 R6, c[0x0][0x380] ;  /* 0x0000e000ff067b82 */ /* 0x000e220000000a00 */
[----:B------:R-:W1:Y:S01]  /*0280*/  LDCU UR6, c[0x0][0x390] ;  /* 0x00007200ff0677ac */ /* 0x000e620008000800 */
[--C-:B------:R-:W-:Y:S01]  /*0290*/  IMAD.MOV.U32 R10, RZ, RZ, R4.reuse ;  /* 0x000000ffff0a7224 */ /* 0x100fe200078e0004 */
[----:B------:R-:W2:Y:S01]  /*02a0*/  LDCU UR12, c[0x0][0x390] ;  /* 0x00007200ff0c77ac */ /* 0x000ea20008000800 */
[----:B------:R-:W-:Y:S01]  /*02b0*/  UMOV UR7, UR5 ;  /* 0x0000000500077c82 */ /* 0x000fe20008000000 */
[----:B-1----:R-:W-:Y:S01]  /*02c0*/  IMAD R13, R11, UR6, R4 ;  /* 0x000000060b0d7c24 */ /* 0x002fe2000f8e0204 */
[----:B------:R-:W-:-:S06]  /*02d0*/  UMOV UR6, UR9 ;  /* 0x0000000900067c82 */ /* 0x000fcc0008000000 */
.L_x_2:
[C---:B--2---:R-:W-:Y:S01]  /*02e0*/  ISETP.GE.AND P6, PT, R10.reuse, UR12, PT ;  /* 0x0000000c0a007c0c */ /* 0x044fe2000bfc6270 */
[C---:B------:R-:W-:Y:S02]  /*02f0*/  VIADD R12, R10.reuse, 0x1 ;  /* 0x000000010a0c7836 */ /* 0x040fe40000000000 */
[----:B0-----:R-:W-:Y:S01]  /*0300*/  IMAD.WIDE R8, R13, 0x4, R6 ;  /* 0x000000040d087825 */ /* 0x001fe200078e0206 */
[----:B------:R-:W-:Y:S02]  /*0310*/  ISETP.GT.AND P6, PT, R10, -0x1, !P6 ;  /* 0xffffffff0a00780c */ /* 0x000fe400077c4270 */
[C---:B------:R-:W-:Y:S02]  /*0320*/  ISETP.GE.AND P2, PT, R12.reuse, UR12, PT ;  /* 0x0000000c0c007c0c */ /* 0x040fe4000bf46270 */
[----:B------:R-:W-:Y:S02]  /*0330*/  PLOP3.LUT P6, PT, P0, P6, PT, 0x80, 0x8 ;  /* 0x000000000008781c */ /* 0x000fe400007cd070 */
[----:B------:R-:W-:-:S04]  /*0340*/  ISETP.GT.AND P2, PT, R12, -0x1, !P2 ;  /* 0xffffffff0c00780c */ /* 0x000fc80005744270 */
[----:B------:R-:W-:-:S07]  /*0350*/  PLOP3.LUT P2, PT, P0, P2, PT, 0x80, 0x8 ;  /* 0x000000000008781c */ /* 0x000fce0000745070 */
[----:B------:R-:W2:Y:S06]  /*0360*/  @P6 LDG.E R12, desc[UR10][R8.64] ;  /* 0x0000000a080c6981 */ /* 0x000eac000c1e1900 */
[----:B------:R-:W3:Y:S01]  /*0370*/  @P2 LDG.E R14, desc[UR10][R8.64+0x4] ;  /* 0x0000040a080e2981 */ /* 0x000ee2000c1e1900 */
[C---:B------:R-:W-:Y:S01]  /*0380*/  IADD3 R15, PT, PT, R10.reuse, 0x2, RZ ;  /* 0x000000020a0f7810 */ /* 0x040fe20007ffe0ff */
[----:B------:R-:W-:Y:S01]  /*0390*/  VIADD R16, R10, 0x3 ;  /* 0x000000030a107836 */ /* 0x000fe20000000000 */
[----:B------:R-:W-:Y:S02]  /*03a0*/  @P6 IADD3 R2, PT, PT, R2, 0x1, RZ ;  /* 0x0000000102026810 */ /* 0x000fe40007ffe0ff */
[----:B------:R-:W-:-:S02]  /*03b0*/  ISETP.GE.AND P1, PT, R15, UR12, PT ;  /* 0x0000000c0f007c0c */ /* 0x000fc4000bf26270 */
[----:B------:R-:W-:Y:S01]  /*03c0*/  ISETP.GE.AND P4, PT, R16, UR12, PT ;  /* 0x0000000c10007c0c */ /* 0x000fe2000bf86270 */
[----:B------:R-:W-:Y:S01]  /*03d0*/  @P2 VIADD R2, R2, 0x1 ;  /* 0x0000000102022836 */ /* 0x000fe20000000000 */
[----:B------:R-:W-:Y:S01]  /*03e0*/  ISETP.GT.AND P1, PT, R15, -0x1, !P1 ;  /* 0xffffffff0f00780c */ /* 0x000fe20004f24270 */
[----:B------:R-:W-:Y:S01]  /*03f0*/  VIADD R15, R10, 0x4 ;  /* 0x000000040a0f7836 */ /* 0x000fe20000000000 */
[----:B------:R-:W-:Y:S01]  /*0400*/  ISETP.GT.AND P4, PT, R16, -0x1, !P4 ;  /* 0xffffffff1000780c */ /* 0x000fe20006784270 */
[----:B------:R-:W-:Y:S01]  /*0410*/  VIADD R16, R10, 0x5 ;  /* 0x000000050a107836 */ /* 0x000fe20000000000 */
[----:B------:R-:W-:Y:S02]  /*0420*/  PLOP3.LUT P1, PT, P0, P1, PT, 0x80, 0x8 ;  /* 0x000000000008781c */ /* 0x000fe40000723070 */
[----:B------:R-:W-:Y:S02]  /*0430*/  ISETP.GE.AND P3, PT, R15, UR12, PT ;  /* 0x0000000c0f007c0c */ /* 0x000fe4000bf66270 */
[----:B------:R-:W-:-:S02]  /*0440*/  PLOP3.LUT P4, PT, P0, P4, PT, 0x80, 0x8 ;  /* 0x000000000008781c */ /* 0x000fc40000789070 */
[----:B------:R-:W-:Y:S02]  /*0450*/  ISETP.GE.AND P5, PT, R16, UR12, PT ;  /* 0x0000000c10007c0c */ /* 0x000fe4000bfa6270 */
[----:B------:R-:W-:Y:S01]  /*0460*/  ISETP.GT.AND P3, PT, R15, -0x1, !P3 ;  /* 0xffffffff0f00780c */ /* 0x000fe20005f64270 */
[----:B------:R-:W-:Y:S01]  /*0470*/  VIADD R15, R10, 0x7 ;  /* 0x000000070a0f7836 */ /* 0x000fe20000000000 */
[----:B------:R-:W-:Y:S02]  /*0480*/  ISETP.GT.AND P5, PT, R16, -0x1, !P5 ;  /* 0xffffffff1000780c */ /* 0x000fe40006fa4270 */
[----:B------:R-:W-:Y:S02]  /*0490*/  PLOP3.LUT P3, PT, P0, P3, PT, 0x80, 0x8 ;  /* 0x000000000008781c */ /* 0x000fe40000767070 */
[----:B------:R-:W-:-:S11]  /*04a0*/  PLOP3.LUT P5, PT, P0, P5, PT, 0x80, 0x8 ;  /* 0x000000000008781c */ /* 0x000fd600007ab070 */
[----:B------:R-:W4:Y:S04]  /*04b0*/  @P3 LDG.E R16, desc[UR10][R8.64+0x10] ;  /* 0x0000100a08103981 */ /* 0x000f28000c1e1900 */
[----:B------:R-:W5:Y:S01]  /*04c0*/  @P5 LDG.E R18, desc[UR10][R8.64+0x14] ;  /* 0x0000140a08125981 */ /* 0x000f62000c1e1900 */
[----:B--2---:R-:W-:Y:S02]  /*04d0*/  @P6 IMAD.IADD R5, R5, 0x1, R12 ;  /* 0x0000000105056824 */ /* 0x004fe400078e020c */
[----:B------:R-:W-:Y:S02]  /*04e0*/  VIADD R12, R10, 0x6 ;  /* 0x000000060a0c7836 */ /* 0x000fe40000000000 */
[----:B---3--:R-:W-:-:S03]  /*04f0*/  @P2 IMAD.IADD R5, R5, 0x1, R14 ;  /* 0x0000000105052824 */ /* 0x008fc600078e020e */
[C---:B------:R-:W-:Y:S01]  /*0500*/  ISETP.GE.AND P6, PT, R12.reuse, UR12, PT ;  /* 0x0000000c0c007c0c */ /* 0x040fe2000bfc6270 */
[----:B------:R-:W2:Y:S01]  /*0510*/  @P4 LDG.E R14, desc[UR10][R8.64+0xc] ;  /* 0x00000c0a080e4981 */ /* 0x000ea2000c1e1900 */
[C---:B------:R-:W-:Y:S02]  /*0520*/  ISETP.GE.AND P2, PT, R15.reuse, UR12, PT ;  /* 0x0000000c0f007c0c */ /* 0x040fe4000bf46270 */
[----:B------:R-:W-:Y:S02]  /*0530*/  ISETP.GT.AND P6, PT, R12, -0x1, !P6 ;  /* 0xffffffff0c00780c */ /* 0x000fe400077c4270 */
[----:B------:R-:W3:Y:S01]  /*0540*/  @P1 LDG.E R12, desc[UR10][R8.64+0x8] ;  /* 0x0000080a080c1981 */ /* 0x000ee2000c1e1900 */
[----:B------:R-:W-:Y:S02]  /*0550*/  ISETP.GT.AND P2, PT, R15, -0x1, !P2 ;  /* 0xffffffff0f00780c */ /* 0x000fe40005744270 */
[----:B------:R-:W-:Y:S02]  /*0560*/  PLOP3.LUT P6, PT, P0, P6, PT, 0x80, 0x8 ;  /* 0x000000000008781c */ /* 0x000fe400007cd070 */
[----:B------:R-:W-:-:S11]  /*0570*/  PLOP3.LUT P2, PT, P0, P2, PT, 0x80, 0x8 ;  /* 0x000000000008781c */ /* 0x000fd60000745070 */
[----:B------:R-:W5:Y:S04]  /*0580*/  @P6 LDG.E R20, desc[UR10][R8.64+0x18] ;  /* 0x0000180a08146981 */ /* 0x000f68000c1e1900 */
[----:B------:R-:W5:Y:S01]  /*0590*/  @P2 LDG.E R22, desc[UR10][R8.64+0x1c] ;  /* 0x00001c0a08162981 */ /* 0x000f62000c1e1900 */
[----:B------:R-:W-:Y:S01]  /*05a0*/  @P1 VIADD R2, R2, 0x1 ;  /* 0x0000000102021836 */ /* 0x000fe20000000000 */
[----:B------:R-:W-:-:S03]  /*05b0*/  UIADD3 UR6, UPT, UPT, UR6, 0x8, URZ ;  /* 0x0000000806067890 */ /* 0x000fc6000fffe0ff */
[----:B------:R-:W-:Y:S01]  /*05c0*/  @P4 VIADD R2, R2, 0x1 ;  /* 0x0000000102024836 */ /* 0x000fe20000000000 */
[----:B------:R-:W-:-:S03]  /*05d0*/  UISETP.NE.AND UP2, UPT, UR6, URZ, UPT ;  /* 0x000000ff0600728c */ /* 0x000fc6000bf45270 */
[----:B------:R-:W-:-:S04]  /*05e0*/  @P3 VIADD R2, R2, 0x1 ;  /* 0x0000000102023836 */ /* 0x000fc80000000000 */
[----:B------:R-:W-:-:S04]  /*05f0*/  @P5 VIADD R2, R2, 0x1 ;  /* 0x0000000102025836 */ /* 0x000fc80000000000 */
[----:B------:R-:W-:Y:S02]  /*0600*/  @P6 VIADD R2, R2, 0x1 ;  /* 0x0000000102026836 */ /* 0x000fe40000000000 */
[----:B------:R-:W-:Y:S02]  /*0610*/  VIADD R13, R13, 0x8 ;  /* 0x000000080d0d7836 */ /* 0x000fe40000000000 */
[----:B------:R-:W-:Y:S02]  /*0620*/  VIADD R10, R10, 0x8 ;  /* 0x000000080a0a7836 */ /* 0x000fe40000000000 */
[----:B------:R-:W-:Y:S01]  /*0630*/  @P2 VIADD R2, R2, 0x1 ;  /* 0x0000000102022836 */ /* 0x000fe20000000000 */
[----:B------:R-:W-:Y:S01]  /*0640*/  UIADD3 UR7, UPT, UPT, UR7, 0x8, URZ ;  /* 0x0000000807077890 */ /* 0x000fe2000fffe0ff */
[----:B---3--:R-:W-:-:S05]  /*0650*/  @P1 IMAD.IADD R5, R5, 0x1, R12 ;  /* 0x0000000105051824 */ /* 0x008fca00078e020c */
[----:B--2---:R-:W-:-:S05]  /*0660*/  @P4 IADD3 R5, PT, PT, R5, R14, RZ ;  /* 0x0000000e05054210 */ /* 0x004fca0007ffe0ff */
[----:B----4-:R-:W-:-:S04]  /*0670*/  @P3 IMAD.IADD R5, R5, 0x1, R16 ;  /* 0x0000000105053824 */ /* 0x010fc800078e0210 */
[----:B-----5:R-:W-:-:S05]  /*0680*/  @P5 IMAD.IADD R5, R5, 0x1, R18 ;  /* 0x0000000105055824 */ /* 0x020fca00078e0212 */
[----:B------:R-:W-:-:S05]  /*0690*/  @P6 IADD3 R5, PT, PT, R5, R20, RZ ;  /* 0x0000001405056210 */ /* 0x000fca0007ffe0ff */
[----:B------:R-:W-:Y:S01]  /*06a0*/  @P2 IMAD.IADD R5, R5, 0x1, R22 ;  /* 0x0000000105052824 */ /* 0x000fe200078e0216 */
[----:B------:R-:W-:Y:S06]  /*06b0*/  BRA.U UP2, `(.L_x_2) ;  /* 0xfffffffd02087547 */ /* 0x000fec000b83ffff */
[----:B------:R-:W-:-:S12]  /*06c0*/  UIADD3 UR6, UPT, UPT, UR7, -0x3, URZ ;  /* 0xfffffffd07067890 */ /* 0x000fd8000fffe0ff */
.L_x_1:
[----:B------:R-:W0:Y:S01]  /*06d0*/  LDCU UR7, c[0x0][0x398] ;  /* 0x00007300ff0777ac */ /* 0x000e220008000800 */
[----:B------:R-:W1:Y:S01]  /*06e0*/  LDCU UR12, c[0x0][0x390] ;  /* 0x00007200ff0c77ac */ /* 0x000e620008000800 */
[----:B0-----:R-:W-:Y:S01]  /*06f0*/  ULOP3.LUT UP2, URZ, UR7, 0x1, URZ, 0xc0, !UPT ;  /* 0x0000000107ff7892 */ /* 0x001fe2000f84c0ff */
[----:B-1----:R-:W-:Y:S10]  /*0700*/  BRA.U !UP1, `(.L_x_3) ;  /* 0x0000000109847547 */ /* 0x002ff4000b800000 */
[----:B------:R-:W0:Y:S01]  /*0710*/  LDCU UR7, c[0x0][0x390] ;  /* 0x00007200ff0777ac */ /* 0x000e220008000800 */
[----:B------:R-:W1:Y:S01]  /*0720*/  LDC.64 R6, c[0x0][0x380] ;  /* 0x0000e000ff067b82 */ /* 0x000e620000000a00 */
[----:B------:R-:W-:-:S05]  /*0730*/  IADD3 R8, PT, PT, R3, UR6, RZ ;  /* 0x0000000603087c10 */ /* 0x000fca000fffe0ff */
[C---:B------:R-:W-:Y:S02]  /*0740*/  VIADD R9, R8.reuse, 0x1 ;  /* 0x0000000108097836 */ /* 0x040fe40000000000 */
[C---:B------:R-:W-:Y:S02]  /*0750*/  VIADD R10, R8.reuse, 0x2 ;  /* 0x00000002080a7836 */ /* 0x040fe40000000000 */
[C---:B------:R-:W-:Y:S01]  /*0760*/  VIADD R12, R8.reuse, 0x3 ;  /* 0x00000003080c7836 */ /* 0x040fe20000000000 */
[C---:B0-----:R-:W-:Y:S02]  /*0770*/  ISETP.GE.AND P1, PT, R8.reuse, UR7, PT ;  /* 0x0000000708007c0c */ /* 0x041fe4000bf26270 */
[----:B------:R-:W-:Y:S02]  /*0780*/  ISETP.GE.AND P2, PT, R9, UR7, PT ;  /* 0x0000000709007c0c */ /* 0x000fe4000bf46270 */
[----:B------:R-:W-:Y:S02]  /*0790*/  ISETP.GT.AND P1, PT, R8, -0x1, !P1 ;  /* 0xffffffff0800780c */ /* 0x000fe40004f24270 */
[----:B------:R-:W-:-:S02]  /*07a0*/  ISETP.GE.AND P3, PT, R10, UR7, PT ;  /* 0x000000070a007c0c */ /* 0x000fc4000bf66270 */
[----:B------:R-:W-:Y:S01]  /*07b0*/  ISETP.GT.AND P2, PT, R9, -0x1, !P2 ;  /* 0xffffffff0900780c */ /* 0x000fe20005744270 */
[----:B------:R-:W-:Y:S01]  /*07c0*/  IMAD R9, R11, UR7, R8 ;  /* 0x000000070b097c24 */ /* 0x000fe2000f8e0208 */
[----:B------:R-:W-:Y:S02]  /*07d0*/  PLOP3.LUT P1, PT, P0, P1, PT, 0x80, 0x8 ;  /* 0x000000000008781c */ /* 0x000fe40000723070 */
[----:B------:R-:W-:Y:S01]  /*07e0*/  ISETP.GT.AND P3, PT, R10, -0x1, !P3 ;  /* 0xffffffff0a00780c */ /* 0x000fe20005f64270 */
[----:B-1----:R-:W-:Y:S01]  /*07f0*/  IMAD.WIDE R6, R9, 0x4, R6 ;  /* 0x0000000409067825 */ /* 0x002fe200078e0206 */
[----:B------:R-:W-:Y:S02]  /*0800*/  PLOP3.LUT P2, PT, P0, P2, PT, 0x80, 0x8 ;  /* 0x000000000008781c */ /* 0x000fe40000745070 */
[----:B------:R-:W-:Y:S02]  /*0810*/  ISETP.GE.AND P4, PT, R12, UR7, PT ;  /* 0x000000070c007c0c */ /* 0x000fe4000bf86270 */
[----:B------:R-:W-:-:S02]  /*0820*/  PLOP3.LUT P3, PT, P0, P3, PT, 0x80, 0x8 ;  /* 0x000000000008781c */ /* 0x000fc40000767070 */
[----:B------:R-:W-:-:S03]  /*0830*/  ISETP.GT.AND P4, PT, R12, -0x1, !P4 ;  /* 0xffffffff0c00780c */ /* 0x000fc60006784270 */
[----:B------:R-:W2:Y:S01]  /*0840*/  @P1 LDG.E R8, desc[UR10][R6.64] ;  /* 0x0000000a06081981 */ /* 0x000ea2000c1e1900 */
[----:B------:R-:W-:-:S03]  /*0850*/  PLOP3.LUT P4, PT, P0, P4, PT, 0x80, 0x8 ;  /* 0x000000000008781c */ /* 0x000fc60000789070 */
[----:B------:R-:W3:Y:S04]  /*0860*/  @P2 LDG.E R10, desc[UR10][R6.64+0x4] ;  /* 0x0000040a060a2981 */ /* 0x000ee8000c1e1900 */
[----:B------:R-:W4:Y:S06]  /*0870*/  @P3 LDG.E R12, desc[UR10][R6.64+0x8] ;  /* 0x0000080a060c3981 */ /* 0x000f2c000c1e1900 */
[----:B------:R-:W5:Y:S01]  /*0880*/  @P4 LDG.E R14, desc[UR10][R6.64+0xc] ;  /* 0x00000c0a060e4981 */ /* 0x000f62000c1e1900 */
[----:B------:R-:W-:-:S05]  /*0890*/  @P1 VIADD R2, R2, 0x1 ;  /* 0x0000000102021836 */ /* 0x000fca0000000000 */
[----:B------:R-:W-:-:S05]  /*08a0*/  @P2 IADD3 R2, PT, PT, R2, 0x1, RZ ;  /* 0x0000000102022810 */ /* 0x000fca0007ffe0ff */
[----:B------:R-:W-:Y:S01]  /*08b0*/  @P3 VIADD R2, R2, 0x1 ;  /* 0x0000000102023836 */ /* 0x000fe20000000000 */
[----:B------:R-:W-:-:S03]  /*08c0*/  UIADD3 UR6, UPT, UPT, UR6, 0x4, URZ ;  /* 0x0000000406067890 */ /* 0x000fc6000fffe0ff */
[----:B------:R-:W-:Y:S02]  /*08d0*/  @P4 VIADD R2, R2, 0x1 ;  /* 0x0000000102024836 */ /* 0x000fe40000000000 */
[----:B--2---:R-:W-:-:S04]  /*08e0*/  @P1 IMAD.IADD R5, R5, 0x1, R8 ;  /* 0x0000000105051824 */ /* 0x004fc800078e0208 */
[----:B---3--:R-:W-:-:S04]  /*08f0*/  @P2 IMAD.IADD R5, R5, 0x1, R10 ;  /* 0x0000000105052824 */ /* 0x008fc800078e020a */
[----:B----4-:R-:W-:-:S05]  /*0900*/  @P3 IMAD.IADD R5, R5, 0x1, R12 ;  /* 0x0000000105053824 */ /* 0x010fca00078e020c */
[----:B-----5:R-:W-:-:S07]  /*0910*/  @P4 IADD3 R5, PT, PT, R5, R14, RZ ;  /* 0x0000000e05054210 */ /* 0x020fce0007ffe0ff */
.L_x_3:
[----:B------:R-:W-:Y:S05]  /*0920*/  BRA.U !UP2, `(.L_x_4) ;  /* 0x000000010a4c7547 */ /* 0x000fea000b800000 */
[----:B------:R-:W0:Y:S01]  /*0930*/  LDCU UR7, c[0x0][0x390] ;  /* 0x00007200ff0777ac */ /* 0x000e220008000800 */
[----:B------:R-:W1:Y:S01]  /*0940*/  LDC.64 R6, c[0x0][0x380] ;  /* 0x0000e000ff067b82 */ /* 0x000e620000000a00 */
[----:B------:R-:W-:-:S04]  /*0950*/  VIADD R8, R3, UR6 ;  /* 0x0000000603087c36 */ /* 0x000fc80008000000 */
[C---:B------:R-:W-:Y:S01]  /*0960*/  VIADD R9, R8.reuse, 0x1 ;  /* 0x0000000108097836 */ /* 0x040fe20000000000 */
[----:B0-----:R-:W-:-:S04]  /*0970*/  ISETP.GE.AND P1, PT, R8, UR7, PT ;  /* 0x0000000708007c0c */ /* 0x001fc8000bf26270 */
[C---:B------:R-:W-:Y:S02]  /*0980*/  ISETP.GE.AND P2, PT, R9.reuse, UR7, PT ;  /* 0x0000000709007c0c */ /* 0x040fe4000bf46270 */
[----:B------:R-:W-:Y:S02]  /*0990*/  ISETP.GT.AND P1, PT, R8, -0x1, !P1 ;  /* 0xffffffff0800780c */ /* 0x000fe40004f24270 */
[----:B------:R-:W-:Y:S01]  /*09a0*/  ISETP.GT.AND P2, PT, R9, -0x1, !P2 ;  /* 0xffffffff0900780c */ /* 0x000fe20005744270 */
[----:B------:R-:W-:Y:S01]  /*09b0*/  IMAD R9, R11, UR7, R8 ;  /* 0x000000070b097c24 */ /* 0x000fe2000f8e0208 */
[----:B------:R-:W-:Y:S02]  /*09c0*/  PLOP3.LUT P1, PT, P0, P1, PT, 0x80, 0x8 ;  /* 0x000000000008781c */ /* 0x000fe40000723070 */
[----:B------:R-:W-:Y:S01]  /*09d0*/  PLOP3.LUT P2, PT, P0, P2, PT, 0x80, 0x8 ;  /* 0x000000000008781c */ /* 0x000fe20000745070 */
[----:B-1----:R-:W-:-:S10]  /*09e0*/  IMAD.WIDE R6, R9, 0x4, R6 ;  /* 0x0000000409067825 */ /* 0x002fd400078e0206 */
[----:B------:R-:W2:Y:S04]  /*09f0*/  @P1 LDG.E R8, desc[UR10][R6.64] ;  /* 0x0000000a06081981 */ /* 0x000ea8000c1e1900 */
[----:B------:R-:W3:Y:S01]  /*0a00*/  @P2 LDG.E R10, desc[UR10][R6.64+0x4] ;  /* 0x0000040a060a2981 */ /* 0x000ee2000c1e1900 */
[----:B------:R-:W-:Y:S01]  /*0a10*/  @P1 VIADD R2, R2, 0x1 ;  /* 0x0000000102021836 */ /* 0x000fe20000000000 */
[----:B------:R-:W-:-:S04]  /*0a20*/  UIADD3 UR6, UPT, UPT, UR6, 0x2, URZ ;  /* 0x0000000206067890 */ /* 0x000fc8000fffe0ff */
[----:B------:R-:W-:Y:S01]  /*0a30*/  @P2 IADD3 R2, PT, PT, R2, 0x1, RZ ;  /* 0x0000000102022810 */ /* 0x000fe20007ffe0ff */
[----:B--2---:R-:W-:-:S04]  /*0a40*/  @P1 IMAD.IADD R5, R5, 0x1, R8 ;  /* 0x0000000105051824 */ /* 0x004fc800078e0208 */
[----:B---3--:R-:W-:-:S07]  /*0a50*/  @P2 IMAD.IADD R5, R5, 0x1, R10 ;  /* 0x0000000105052824 */ /* 0x008fce00078e020a */
.L_x_4:
[----:B------:R-:W-:Y:S01]  /*0a60*/  VIADD R8, R3, UR6 ;  /* 0x0000000603087c36 */ /* 0x000fe20008000000 */
[----:B------:R-:W-:Y:S04]  /*0a70*/  BSSY.RECONVERGENT B0, `(.L_x_5) ;  /* 0x000000b000007945 */ /* 0x000fe80003800200 */
[----:B------:R-:W-:-:S04]  /*0a80*/  ISETP.GE.AND P1, PT, R8, UR12, PT ;  /* 0x0000000c08007c0c */ /* 0x000fc8000bf26270 */
[----:B------:R-:W-:-:S04]  /*0a90*/  ISETP.GT.AND P1, PT, R8, -0x1, !P1 ;  /* 0xffffffff0800780c */ /* 0x000fc80004f24270 */
[----:B------:R-:W-:-:S13]  /*0aa0*/  PLOP3.LUT P1, PT, P0, P1, PT, 0x80, 0x8 ;  /* 0x000000000008781c */ /* 0x000fda0000723070 */
[----:B------:R-:W-:Y:S05]  /*0ab0*/  @!P1 BRA `(.L_x_6) ;  /* 0x0000000000189947 */ /* 0x000fea0003800000 */
[----:B------:R-:W0:Y:S01]  /*0ac0*/  LDC.64 R6, c[0x0][0x380] ;  /* 0x0000e000ff067b82 */ /* 0x000e220000000a00 */
[----:B------:R-:W-:-:S04]  /*0ad0*/  IMAD R11, R11, UR12, R8 ;  /* 0x0000000c0b0b7c24 */ /* 0x000fc8000f8e0208 */
[----:B0-----:R-:W-:-:S06]  /*0ae0*/  IMAD.WIDE R6, R11, 0x4, R6 ;  /* 0x000000040b067825 */ /* 0x001fcc00078e0206 */
[----:B------:R-:W2:Y:S01]  /*0af0*/  LDG.E R6, desc[UR10][R6.64] ;  /* 0x0000000a06067981 */ /* 0x000ea2000c1e1900 */
[----:B------:R-:W-:Y:S02]  /*0b00*/  VIADD R2, R2, 0x1 ;  /* 0x0000000102027836 */ /* 0x000fe40000000000 */
[----:B--2---:R-:W-:-:S07]  /*0b10*/  IMAD.IADD R5, R5, 0x1, R6 ;  /* 0x0000000105057824 */ /* 0x004fce00078e0206 */
.L_x_6:
[----:B------:R-:W-:Y:S05]  /*0b20*/  BSYNC.RECONVERGENT B0 ;  /* 0x0000000000007941 */ /* 0x000fea0003800200 */
.L_x_5:
[----:B------:R-:W-:Y:S05]  /*0b30*/  BRA.U UP0, `(.L_x_7) ;  /* 0xfffffff500a07547 */ /* 0x000fea000b83ffff */
[-C--:B------:R-:W-:Y:S02]  /*0b40*/  IABS R9, R2.reuse ;  /* 0x0000000200097213 */ /* 0x080fe40000000000 */
[----:B------:R-:W-:Y:S02]  /*0b50*/  IABS R10, R5 ;  /* 0x00000005000a7213 */ /* 0x000fe40000000000 */
[----:B------:R-:W0:Y:S01]  /*0b60*/  I2F.RP R4, R9 ;  /* 0x0000000900047306 */ /* 0x000e220000209400 */
[-C--:B------:R-:W-:Y:S02]  /*0b70*/  IABS R12, R2.reuse ;  /* 0x00000002000c7213 */ /* 0x080fe40000000000 */
[----:B------:R-:W-:-:S04]  /*0b80*/  LOP3.LUT R5, R5, R2, RZ, 0x3c, !PT ;  /* 0x0000000205057212 */ /* 0x000fc800078e3cff */
[----:B------:R-:W-:Y:S01]  /*0b90*/  ISETP.GE.AND P2, PT, R5, RZ, PT ;  /* 0x000000ff0500720c */ /* 0x000fe20003f46270 */
[----:B0-----:R-:W0:Y:S02]  /*0ba0*/  MUFU.RCP R4, R4 ;  /* 0x0000000400047308 */ /* 0x001e240000001000 */
[----:B0-----:R-:W-:Y:S01]  /*0bb0*/  IADD3 R6, PT, PT, R4, 0xffffffe, RZ ;  /* 0x0ffffffe04067810 */ /* 0x001fe20007ffe0ff */
[----:B------:R-:W-:-:S05]  /*0bc0*/  IMAD.MOV R4, RZ, RZ, -R12 ;  /* 0x000000ffff047224 */ /* 0x000fca00078e0a0c */
[----:B------:R0:W1:Y:S02]  /*0bd0*/  F2I.FTZ.U32.TRUNC.NTZ R7, R6 ;  /* 0x0000000600077305 */ /* 0x000064000021f000 */
[----:B0-----:R-:W-:Y:S02]  /*0be0*/  IMAD.MOV.U32 R6, RZ, RZ, RZ ;  /* 0x000000ffff067224 */ /* 0x001fe400078e00ff */
[----:B-1----:R-:W-:-:S04]  /*0bf0*/  IMAD.MOV R8, RZ, RZ, -R7 ;  /* 0x000000ffff087224 */ /* 0x002fc800078e0a07 */
[----:B------:R-:W-:Y:S02]  /*0c00*/  IMAD R11, R8, R9, RZ ;  /* 0x00000009080b7224 */ /* 0x000fe400078e02ff */
[----:B------:R-:W-:Y:S02]  /*0c10*/  IMAD.MOV.U32 R8, RZ, RZ, R10 ;  /* 0x000000ffff087224 */ /* 0x000fe400078e000a */
[----:B------:R-:W-:-:S06]  /*0c20*/  IMAD.HI.U32 R7, R7, R11, R6 ;  /* 0x0000000b07077227 */ /* 0x000fcc00078e0006 */
[----:B------:R-:W-:-:S04]  /*0c30*/  IMAD.HI.U32 R7, R7, R8, RZ ;  /* 0x0000000807077227 */ /* 0x000fc800078e00ff */
[----:B------:R-:W-:-:S05]  /*0c40*/  IMAD R4, R7, R4, R8 ;  /* 0x0000000407047224 */ /* 0x000fca00078e0208 */
[----:B------:R-:W-:-:S13]  /*0c50*/  ISETP.GT.U32.AND P1, PT, R9, R4, PT ;  /* 0x000000040900720c */ /* 0x000fda0003f24070 */
[-C--:B------:R-:W-:Y:S01]  /*0c60*/  @!P1 IADD3 R4, PT, PT, R4, -R9.reuse, RZ ;  /* 0x8000000904049210 */ /* 0x080fe20007ffe0ff */
[----:B------:R-:W-:Y:S01]  /*0c70*/  @!P1 VIADD R7, R7, 0x1 ;  /* 0x0000000107079836 */ /* 0x000fe20000000000 */
[----:B------:R-:W-:Y:S02]  /*0c80*/  ISETP.NE.AND P1, PT, R2, RZ, PT ;  /* 0x000000ff0200720c */ /* 0x000fe40003f25270 */
[----:B------:R-:W-:-:S13]  /*0c90*/  ISETP.GE.U32.AND P0, PT, R4, R9, PT ;  /* 0x000000090400720c */ /* 0x000fda0003f06070 */
[----:B------:R-:W-:-:S04]  /*0ca0*/  @P0 VIADD R7, R7, 0x1 ;  /* 0x0000000107070836 */ /* 0x000fc80000000000 */
[----:B------:R-:W-:Y:S01]  /*0cb0*/  @!P2 IMAD.MOV R7, RZ, RZ, -R7 ;  /* 0x000000ffff07a224 */ /* 0x000fe200078e0a07 */
[----:B------:R-:W-:-:S07]  /*0cc0*/  @!P1 LOP3.LUT R7, RZ, R2, RZ, 0x33, !PT ;  /* 0x00000002ff079212 */ /* 0x000fce00078e33ff */
.L_x_0:
[----:B------:R-:W0:Y:S01]  /*0cd0*/  LDC.64 R4, c[0x0][0x388] ;  /* 0x0000e200ff047b82 */ /* 0x000e220000000a00 */
[----:B------:R-:W-:-:S04]  /*0ce0*/  IMAD R3, R0, UR12, R3 ;  /* 0x0000000c00037c24 */ /* 0x000fc8000f8e0203 */
[----:B0-----:R-:W-:-:S05]  /*0cf0*/  IMAD.WIDE R2, R3, 0x4, R4 ;  /* 0x0000000403027825 */ /* 0x001fca00078e0204 */
[----:B------:R-:W-:Y:S01]  /*0d00*/  STG.E desc[UR10][R2.64], R7 ;  /* 0x0000000702007986 */ /* 0x000fe2000c10190a */
[----:B------:R-:W-:Y:S05]  /*0d10*/  EXIT ;  /* 0x000000000000794d */ /* 0x000fea0003800000 */
.L_x_8:
[----:B------:R-:W-:-:S00]  /*0d20*/  BRA `(.L_x_8) ;  /* 0xfffffffc00fc7947 */ /* 0x000fc0000383ffff */
[----:B------:R-:W-:-:S00]  /*0d30*/  NOP ;  /* 0x0000000000007918 */ /* 0x000fc00000000000 */
        /* <DEDUP_REMOVED lines=12> */
.L_x_9:


//--------------------- .nv.shared.reserved.0     --------------------------
	.section	.nv.shared.reserved.0,"aw",@nobits
	.weak		__nv_reservedSMEM_offset_0_alias
	.size		__nv_reservedSMEM_offset_0_alias, 0, 64
	.other		__nv_reservedSMEM_offset_0_alias,@"STO_CUDA_RESERVED_SHARED STV_DEFAULT"
__nv_reservedSMEM_offset_0_alias:
	.zero		0
	.zero		64


//--------------------- .nv.constant0._Z11blur_kernelPiS_iii --------------------------
	.section	.nv.constant0._Z11blur_kernelPiS_iii,"a",@progbits
	.sectionflags	@""
	.align	4
.nv.constant0._Z11blur_kernelPiS_iii:
	.zero		924


//--------------------- SYMBOLS --------------------------

	.type		.nv.reservedSmem.offset0,@object
	.size		.nv.reservedSmem.offset0,0x4
